	.headerflags	@"EF_CUDA_TEXMODE_UNIFIED EF_CUDA_64BIT_ADDRESS EF_CUDA_ACCELERATORS EF_CUDA_SM90 EF_CUDA_VIRTUAL_SM(EF_CUDA_SM90)"
	.elftype	@"ET_EXEC"


//--------------------- .nv.info                  --------------------------
	.section	.nv.info,"",@"SHT_CUDA_INFO"
	.align	4


	//----- nvinfo : EIATTR_REGCOUNT
	.align		4
        /*0000*/ 	.byte	0x04, 0x2f
        /*0002*/ 	.short	(.L_3 - .L_2)
	.align		4
.L_2:
        /*0004*/ 	.word	index@(triton_red_fused__weight_norm_interface_11)
        /*0008*/ 	.word	0x0000001f


	//----- nvinfo : EIATTR_MIN_STACK_SIZE
	.align		4
.L_3:
        /*000c*/ 	.byte	0x04, 0x12
        /*000e*/ 	.short	(.L_5 - .L_4)
	.align		4
.L_4:
        /*0010*/ 	.word	index@(triton_red_fused__weight_norm_interface_11)
        /*0014*/ 	.word	0x00000000


	//----- nvinfo : EIATTR_FRAME_SIZE
	.align		4
.L_5:
        /*0018*/ 	.byte	0x04, 0x11
        /*001a*/ 	.short	(.L_7 - .L_6)
	.align		4
.L_6:
        /*001c*/ 	.word	index@(triton_red_fused__weight_norm_interface_11)
        /*0020*/ 	.word	0x00000000


	//----- nvinfo : EIATTR_MIN_STACK_SIZE
	.align		4
.L_7:
        /*0024*/ 	.byte	0x04, 0x12
        /*0026*/ 	.short	(.L_9 - .L_8)
	.align		4
.L_8:
        /*0028*/ 	.word	index@(triton_red_fused__weight_norm_interface_11)
        /*002c*/ 	.word	0x00000000
.L_9:


//--------------------- .nv.info.triton_red_fused__weight_norm_interface_11 --------------------------
	.section	.nv.info.triton_red_fused__weight_norm_interface_11,"",@"SHT_CUDA_INFO"
	.sectionflags	@""
	.align	4


	//----- nvinfo : EIATTR_CUDA_API_VERSION
	.align		4
        /*0000*/ 	.byte	0x04, 0x37
        /*0002*/ 	.short	(.L_11 - .L_10)
.L_10:
        /*0004*/ 	.word	0x0000007c


	//----- nvinfo : EIATTR_KPARAM_INFO
	.align		4
.L_11:
        /*0008*/ 	.byte	0x04, 0x17
        /*000a*/ 	.short	(.L_13 - .L_12)
.L_12:
        /*000c*/ 	.word	0x00000000
        /*0010*/ 	.short	0x0005
        /*0012*/ 	.short	0x0024
        /*0014*/ 	.byte	0x00, 0xf0, 0x11, 0x00


	//----- nvinfo : EIATTR_KPARAM_INFO
	.align		4
.L_13:
        /*0018*/ 	.byte	0x04, 0x17
        /*001a*/ 	.short	(.L_15 - .L_14)
.L_14:
        /*001c*/ 	.word	0x00000000
        /*0020*/ 	.short	0x0004
        /*0022*/ 	.short	0x0020
        /*0024*/ 	.byte	0x00, 0xf0, 0x11, 0x00


	//----- nvinfo : EIATTR_KPARAM_INFO
	.align		4
.L_15:
        /*0028*/ 	.byte	0x04, 0x17
        /*002a*/ 	.short	(.L_17 - .L_16)
.L_16:
        /*002c*/ 	.word	0x00000000
        /*0030*/ 	.short	0x0003
        /*0032*/ 	.short	0x0018
        /*0034*/ 	.byte	0x00, 0xf4, 0x21, 0x00


	//----- nvinfo : EIATTR_KPARAM_INFO
	.align		4
.L_17:
        /*0038*/ 	.byte	0x04, 0x17
        /*003a*/ 	.short	(.L_19 - .L_18)
.L_18:
        /*003c*/ 	.word	0x00000000
        /*0040*/ 	.short	0x0002
        /*0042*/ 	.short	0x0010
        /*0044*/ 	.byte	0x00, 0xf4, 0x21, 0x00


	//----- nvinfo : EIATTR_KPARAM_INFO
	.align		4
.L_19:
        /*0048*/ 	.byte	0x04, 0x17
        /*004a*/ 	.short	(.L_21 - .L_20)
.L_20:
        /*004c*/ 	.word	0x00000000
        /*0050*/ 	.short	0x0001
        /*0052*/ 	.short	0x0008
        /*0054*/ 	.byte	0x00, 0xf4, 0x21, 0x00


	//----- nvinfo : EIATTR_KPARAM_INFO
	.align		4
.L_21:
        /*0058*/ 	.byte	0x04, 0x17
        /*005a*/ 	.short	(.L_23 - .L_22)
.L_22:
        /*005c*/ 	.word	0x00000000
        /*0060*/ 	.short	0x0000
        /*0062*/ 	.short	0x0000
        /*0064*/ 	.byte	0x00, 0xf4, 0x21, 0x00


	//----- nvinfo : EIATTR_SPARSE_MMA_MASK
	.align		4
.L_23:
        /*0068*/ 	.byte	0x03, 0x50
        /*006a*/ 	.short	0x0000


	//----- nvinfo : EIATTR_MAXREG_COUNT
	.align		4
        /*006c*/ 	.byte	0x03, 0x1b
        /*006e*/ 	.short	0x0080


	//----- nvinfo : EIATTR_COOP_GROUP_MASK_REGIDS
	.align		4
        /*0070*/ 	.byte	0x04, 0x29
        /*0072*/ 	.short	(.L_25 - .L_24)


	//   ....[0]....
.L_24:
        /*0074*/ 	.word	0xffffffff


	//   ....[1]....
        /*0078*/ 	.word	0xffffffff


	//   ....[2]....
        /*007c*/ 	.word	0xffffffff


	//   ....[3]....
        /*0080*/ 	.word	0xffffffff


	//   ....[4]....
        /*0084*/ 	.word	0xffffffff


	//   ....[5]....
        /*0088*/ 	.word	0xffffffff


	//   ....[6]....
        /*008c*/ 	.word	0xffffffff


	//   ....[7]....
        /*0090*/ 	.word	0xffffffff


	//   ....[8]....
        /*0094*/ 	.word	0xffffffff


	//----- nvinfo : EIATTR_COOP_GROUP_INSTR_OFFSETS
	.align		4
.L_25:
        /*0098*/ 	.byte	0x04, 0x28
        /*009a*/ 	.short	(.L_27 - .L_26)


	//   ....[0]....
.L_26:
        /*009c*/ 	.word	0x00000350


	//   ....[1]....
        /*00a0*/ 	.word	0x000003f0


	//   ....[2]....
        /*00a4*/ 	.word	0x00000430


	//   ....[3]....
        /*00a8*/ 	.word	0x00000450


	//   ....[4]....
        /*00ac*/ 	.word	0x00000470


	//   ....[5]....
        /*00b0*/ 	.word	0x000004f0


	//   ....[6]....
        /*00b4*/ 	.word	0x00000520


	//   ....[7]....
        /*00b8*/ 	.word	0x00000550


	//   ....[8]....
        /*00bc*/ 	.word	0x00000570


	//----- nvinfo : EIATTR_EXIT_INSTR_OFFSETS
	.align		4
.L_27:
        /*00c0*/ 	.byte	0x04, 0x1c
        /*00c2*/ 	.short	(.L_29 - .L_28)


	//   ....[0]....
.L_28:
        /*00c4*/ 	.word	0x000009d0


	//   ....[1]....
        /*00c8*/ 	.word	0x000009f0


	//----- nvinfo : EIATTR_REQNTID
	.align		4
.L_29:
        /*00cc*/ 	.byte	0x04, 0x10
        /*00ce*/ 	.short	(.L_31 - .L_30)
.L_30:
        /*00d0*/ 	.word	0x00000200
        /*00d4*/ 	.word	0x00000001
        /*00d8*/ 	.word	0x00000001


	//----- nvinfo : EIATTR_CBANK_PARAM_SIZE
	.align		4
.L_31:
        /*00dc*/ 	.byte	0x03, 0x19
        /*00de*/ 	.short	0x0028


	//----- nvinfo : EIATTR_PARAM_CBANK
	.align		4
        /*00e0*/ 	.byte	0x04, 0x0a
        /*00e2*/ 	.short	(.L_33 - .L_32)
	.align		4
.L_32:
        /*00e4*/ 	.word	index@(.nv.constant0.triton_red_fused__weight_norm_interface_11)
        /*00e8*/ 	.short	0x0210
        /*00ea*/ 	.short	0x0028


	//----- nvinfo : EIATTR_SW_WAR
	.align		4
.L_33:
        /*00ec*/ 	.byte	0x04, 0x36
        /*00ee*/ 	.short	(.L_35 - .L_34)
.L_34:
        /*00f0*/ 	.word	0x00000008
.L_35:


//--------------------- .nv.callgraph             --------------------------
	.section	.nv.callgraph,"",@"SHT_CUDA_CALLGRAPH"
	.align	4
	.sectionentsize	8
	.align		4
        /*0000*/ 	.word	0x00000000
	.align		4
        /*0004*/ 	.word	0xffffffff
	.align		4
        /*0008*/ 	.word	0x00000000
	.align		4
        /*000c*/ 	.word	0xfffffffe
	.align		4
        /*0010*/ 	.word	0x00000000
	.align		4
        /*0014*/ 	.word	0xfffffffd
	.align		4
        /*0018*/ 	.word	0x00000000
	.align		4
        /*001c*/ 	.word	0xfffffffc


//--------------------- .nv.constant4             --------------------------
	.section	.nv.constant4,"a",@progbits
	.align	8
	.align		8
.nv.constant4:
        /*0000*/ 	.dword	_$_str
	.align		8
        /*0008*/ 	.dword	_$_str_$_2


//--------------------- .text.triton_red_fused__weight_norm_interface_11 --------------------------
	.section	.text.triton_red_fused__weight_norm_interface_11,"ax",@progbits
	.sectionflags	@"SHF_BARRIERS=1"
	.align	128
        .global         triton_red_fused__weight_norm_interface_11
        .type           triton_red_fused__weight_norm_interface_11,@function
        .size           triton_red_fused__weight_norm_interface_11,(.L_x_3 - triton_red_fused__weight_norm_interface_11)
        .other          triton_red_fused__weight_norm_interface_11,@"STO_CUDA_ENTRY STV_DEFAULT"
triton_red_fused__weight_norm_interface_11:
.text.triton_red_fused__weight_norm_interface_11:
[----:B------:R-:W0:Y:S02]  /*0000*/  LDC R1, c[0x0][0x28] ;  /* 0x00000a00ff017b82 */ /* 0x000e240000000800 */
[----:B------:R-:W1:Y:S01]  /*0010*/  S2R R26, SR_TID.X ;  /* 0x00000000001a7919 */ /* 0x000e620000002100 */
[----:B------:R-:W2:Y:S01]  /*0020*/  LDC.64 R18, c[0x0][0x218] ;  /* 0x00008600ff127b82 */ /* 0x000ea20000000a00 */
[----:B------:R-:W-:Y:S01]  /*0030*/  ULDC.64 UR6, c[0x0][0x208] ;  /* 0x0000820000067ab9 */ /* 0x000fe20000000a00 */
[----:B------:R-:W3:Y:S01]  /*0040*/  S2R R21, SR_CTAID.X ;  /* 0x0000000000157919 */ /* 0x000ee20000002500 */
[----:B-1----:R-:W-:Y:S01]  /*0050*/  IMAD.SHL.U32 R20, R26, 0x4, RZ ;  /* 0x000000041a147824 */ /* 0x002fe200078e00ff */
[----:B------:R-:W-:Y:S02]  /*0060*/  SHF.R.U32.HI R22, RZ, 0x5, R26 ;  /* 0x00000005ff167819 */ /* 0x000fe4000001161a */
[----:B---3--:R-:W-:Y:S02]  /*0070*/  ISETP.GE.AND P1, PT, R21, 0x400, PT ;  /* 0x000004001500780c */ /* 0x008fe40003f26270 */
[----:B------:R-:W-:-:S05]  /*0080*/  LOP3.LUT R16, R20, 0x7fc, RZ, 0xc0, !PT ;  /* 0x000007fc14107812 */ /* 0x000fca00078ec0ff */
[----:B------:R-:W-:-:S04]  /*0090*/  IMAD R0, R21, 0x1400, R16 ;  /* 0x0000140015007824 */ /* 0x000fc800078e0210 */
[----:B--2---:R-:W-:Y:S01]  /*00a0*/  IMAD.WIDE R2, R0, 0x4, R18 ;  /* 0x0000000400027825 */ /* 0x004fe200078e0212 */
[----:B------:R-:W-:Y:S01]  /*00b0*/  SHF.R.S32.HI R17, RZ, 0x1f, R0 ;  /* 0x0000001fff117819 */ /* 0x000fe20000011400 */
[----:B------:R-:W-:Y:S06]  /*00c0*/  @!P1 BRA `(.L_x_0) ;  /* 0x00000000001c9947 */ /* 0x000fec0003800000 */
[----:B------:R-:W-:Y:S01]  /*00d0*/  LOP3.LUT R16, R16, 0x1000, RZ, 0xfc, !PT ;  /* 0x0000100010107812 */ /* 0x000fe200078efcff */
[----:B------:R-:W-:Y:S02]  /*00e0*/  VIADD R24, R0, 0x800 ;  /* 0x0000080000187836 */ /* 0x000fe40000000000 */
[----:B------:R-:W-:Y:S02]  /*00f0*/  IMAD.MOV.U32 R10, RZ, RZ, RZ ;  /* 0x000000ffff0a7224 */ /* 0x000fe400078e00ff */
[----:B------:R-:W-:Y:S01]  /*0100*/  IMAD R8, R21, 0x1400, R16 ;  /* 0x0000140015087824 */ /* 0x000fe200078e0210 */
[----:B------:R-:W-:-:S04]  /*0110*/  SHF.R.S32.HI R25, RZ, 0x1f, R24 ;  /* 0x0000001fff197819 */ /* 0x000fc80000011418 */
[----:B------:R-:W-:Y:S01]  /*0120*/  SHF.R.S32.HI R9, RZ, 0x1f, R8 ;  /* 0x0000001fff097819 */ /* 0x000fe20000011408 */
[----:B------:R-:W-:Y:S06]  /*0130*/  BRA `(.L_x_1) ;  /* 0x0000000000847947 */ /* 0x000fec0003800000 */
.L_x_0:
[----:B------:R-:W-:Y:S01]  /*0140*/  LOP3.LUT R16, R16, 0x1000, RZ, 0xfc, !PT ;  /* 0x0000100010107812 */ /* 0x000fe200078efcff */
[----:B------:R-:W-:Y:S01]  /*0150*/  VIADD R24, R0, 0x800 ;  /* 0x0000080000187836 */ /* 0x000fe20000000000 */
[----:B------:R-:W-:Y:S02]  /*0160*/  CS2R R4, SRZ ;  /* 0x0000000000047805 */ /* 0x000fe4000001ff00 */
[----:B------:R-:W-:Y:S02]  /*0170*/  CS2R R6, SRZ ;  /* 0x0000000000067805 */ /* 0x000fe4000001ff00 */
[----:B------:R-:W-:Y:S01]  /*0180*/  ISETP.GE.U32.AND P0, PT, R16, 0x1400, PT ;  /* 0x000014001000780c */ /* 0x000fe20003f06070 */
[----:B------:R-:W-:Y:S01]  /*0190*/  IMAD.WIDE R8, R24, 0x4, R18 ;  /* 0x0000000418087825 */ /* 0x000fe200078e0212 */
[----:B------:R-:W2:Y:S03]  /*01a0*/  LDG.E.EL.128 R12, desc[UR6][R2.64] ;  /* 0x00000006020c7981 */ /* 0x000ea6000c2e1d00 */
[----:B------:R-:W-:-:S02]  /*01b0*/  IMAD R23, R21, 0x1400, R16 ;  /* 0x0000140015177824 */ /* 0x000fc400078e0210 */
[----:B------:R-:W3:Y:S02]  /*01c0*/  LDG.E.EL.128 R8, desc[UR6][R8.64] ;  /* 0x0000000608087981 */ /* 0x000ee4000c2e1d00 */
[----:B------:R-:W-:-:S05]  /*01d0*/  IMAD.WIDE R18, R23, 0x4, R18 ;  /* 0x0000000417127825 */ /* 0x000fca00078e0212 */
[----:B------:R-:W4:Y:S01]  /*01e0*/  @!P0 LDG.E.EL.128 R4, desc[UR6][R18.64] ;  /* 0x0000000612048981 */ /* 0x000f22000c2e1d00 */
[----:B---3--:R-:W-:Y:S01]  /*01f0*/  FMUL R25, R10, R10 ;  /* 0x0000000a0a197220 */ /* 0x008fe20000400000 */
[----:B------:R-:W-:Y:S01]  /*0200*/  FMUL R10, R11, R11 ;  /* 0x0000000b0b0a7220 */ /* 0x000fe20000400000 */
[----:B------:R-:W-:Y:S01]  /*0210*/  FMUL R28, R9, R9 ;  /* 0x00000009091c7220 */ /* 0x000fe20000400000 */
[----:B------:R-:W-:-:S03]  /*0220*/  FMUL R11, R8, R8 ;  /* 0x00000008080b7220 */ /* 0x000fc60000400000 */
[----:B--2---:R-:W-:Y:S01]  /*0230*/  FFMA R28, R13, R13, R28 ;  /* 0x0000000d0d1c7223 */ /* 0x004fe2000000001c */
[----:B----4-:R-:W-:Y:S01]  /*0240*/  SEL R5, R5, RZ, !P0 ;  /* 0x000000ff05057207 */ /* 0x010fe20004000000 */
[----:B------:R-:W-:Y:S01]  /*0250*/  FFMA R11, R12, R12, R11 ;  /* 0x0000000c0c0b7223 */ /* 0x000fe2000000000b */
[----:B------:R-:W-:Y:S01]  /*0260*/  SEL R4, R4, RZ, !P0 ;  /* 0x000000ff04047207 */ /* 0x000fe20004000000 */
[----:B------:R-:W-:Y:S01]  /*0270*/  FFMA R14, R14, R14, R25 ;  /* 0x0000000e0e0e7223 */ /* 0x000fe20000000019 */
[----:B------:R-:W-:Y:S01]  /*0280*/  SEL R9, R6, RZ, !P0 ;  /* 0x000000ff06097207 */ /* 0x000fe20004000000 */
[----:B------:R-:W-:Y:S02]  /*0290*/  @!P0 FFMA R28, R5, R5, R28 ;  /* 0x00000005051c8223 */ /* 0x000fe4000000001c */
[----:B------:R-:W-:Y:S01]  /*02a0*/  @!P0 FFMA R11, R4, R4, R11 ;  /* 0x00000004040b8223 */ /* 0x000fe2000000000b */
[----:B------:R-:W-:Y:S01]  /*02b0*/  SEL R7, R7, RZ, !P0 ;  /* 0x000000ff07077207 */ /* 0x000fe20004000000 */
[----:B------:R-:W-:Y:S01]  /*02c0*/  FFMA R10, R15, R15, R10 ;  /* 0x0000000f0f0a7223 */ /* 0x000fe2000000000a */
[----:B------:R-:W-:Y:S01]  /*02d0*/  @!P0 FFMA R14, R9, R9, R14 ;  /* 0x00000009090e8223 */ /* 0x000fe2000000000e */
[----:B------:R-:W-:-:S02]  /*02e0*/  FADD R11, R28, R11 ;  /* 0x0000000b1c0b7221 */ /* 0x000fc40000000000 */
[----:B------:R-:W-:Y:S02]  /*02f0*/  @!P0 FFMA R10, R7, R7, R10 ;  /* 0x00000007070a8223 */ /* 0x000fe4000000000a */
[----:B------:R-:W-:Y:S01]  /*0300*/  FADD R11, R14, R11 ;  /* 0x0000000b0e0b7221 */ /* 0x000fe20000000000 */
[----:B------:R-:W-:Y:S01]  /*0310*/  SHF.R.S32.HI R25, RZ, 0x1f, R24 ;  /* 0x0000001fff197819 */ /* 0x000fe20000011418 */
[--C-:B------:R-:W-:Y:S01]  /*0320*/  IMAD.MOV.U32 R8, RZ, RZ, R23.reuse ;  /* 0x000000ffff087224 */ /* 0x100fe200078e0017 */
[----:B------:R-:W-:Y:S01]  /*0330*/  SHF.R.S32.HI R9, RZ, 0x1f, R23 ;  /* 0x0000001fff097819 */ /* 0x000fe20000011417 */
[----:B------:R-:W-:-:S07]  /*0340*/  FADD R10, R10, R11 ;  /* 0x0000000b0a0a7221 */ /* 0x000fce0000000000 */
.L_x_1:
[----:B------:R-:W1:Y:S01]  /*0350*/  SHFL.BFLY PT, R5, R10, 0x10, 0x1f ;  /* 0x0e001f000a057f89 */ /* 0x000e6200000e0000 */
[----:B------:R-:W2:Y:S01]  /*0360*/  S2UR UR5, SR_CgaCtaId ;  /* 0x00000000000579c3 */ /* 0x000ea20000008800 */
[----:B------:R-:W-:Y:S01]  /*0370*/  UMOV UR4, 0x400 ;  /* 0x0000040000047882 */ /* 0x000fe20000000000 */
[----:B------:R-:W-:Y:S01]  /*0380*/  LOP3.LUT P0, RZ, R26, 0x1f, RZ, 0xc0, !PT ;  /* 0x0000001f1aff7812 */ /* 0x000fe2000780c0ff */
[----:B------:R-:W-:Y:S01]  /*0390*/  ULDC.64 UR8, c[0x0][0x218] ;  /* 0x0000860000087ab9 */ /* 0x000fe20000000a00 */
[----:B------:R-:W-:Y:S02]  /*03a0*/  LOP3.LUT R22, R22, 0xf, RZ, 0xc0, !PT ;  /* 0x0000000f16167812 */ /* 0x000fe400078ec0ff */
[----:B------:R-:W-:Y:S02]  /*03b0*/  ISETP.GE.AND P2, PT, R26, 0x10, PT ;  /* 0x000000101a00780c */ /* 0x000fe40003f46270 */
[----:B------:R-:W3:Y:S01]  /*03c0*/  LDC.64 R12, c[0x0][0x220] ;  /* 0x00008800ff0c7b82 */ /* 0x000ee20000000a00 */
[----:B-1----:R-:W-:Y:S01]  /*03d0*/  FADD R5, R5, R10 ;  /* 0x0000000a05057221 */ /* 0x002fe20000000000 */
[----:B--2---:R-:W-:-:S04]  /*03e0*/  UPRMT UR4, UR5, 0x654, UR4 ;  /* 0x0000065405047896 */ /* 0x004fc80008000004 */
[----:B------:R-:W1:Y:S02]  /*03f0*/  SHFL.BFLY PT, R4, R5, 0x8, 0x1f ;  /* 0x0d001f0005047f89 */ /* 0x000e6400000e0000 */
[----:B------:R-:W-:Y:S01]  /*0400*/  LEA R22, R22, UR4, 0x2 ;  /* 0x0000000416167c11 */ /* 0x000fe2000f8e10ff */
[----:B---3--:R-:W-:-:S04]  /*0410*/  IMAD.WIDE R12, R21, 0x4, R12 ;  /* 0x00000004150c7825 */ /* 0x008fc800078e020c */
[----:B-1----:R-:W-:-:S05]  /*0420*/  FADD R4, R5, R4 ;  /* 0x0000000405047221 */ /* 0x002fca0000000000 */
[----:B------:R-:W1:Y:S02]  /*0430*/  SHFL.BFLY PT, R7, R4, 0x4, 0x1f ;  /* 0x0c801f0004077f89 */ /* 0x000e6400000e0000 */
[----:B-1----:R-:W-:-:S05]  /*0440*/  FADD R7, R4, R7 ;  /* 0x0000000704077221 */ /* 0x002fca0000000000 */
[----:B------:R-:W1:Y:S02]  /*0450*/  SHFL.BFLY PT, R6, R7, 0x2, 0x1f ;  /* 0x0c401f0007067f89 */ /* 0x000e6400000e0000 */
[----:B-1----:R-:W-:-:S05]  /*0460*/  FADD R6, R7, R6 ;  /* 0x0000000607067221 */ /* 0x002fca0000000000 */
[----:B------:R-:W1:Y:S02]  /*0470*/  SHFL.BFLY PT, R11, R6, 0x1, 0x1f ;  /* 0x0c201f00060b7f89 */ /* 0x000e6400000e0000 */
[----:B-1----:R-:W-:-:S05]  /*0480*/  FADD R11, R6, R11 ;  /* 0x0000000b060b7221 */ /* 0x002fca0000000000 */
[----:B------:R1:W-:Y:S01]  /*0490*/  @!P0 STS [R22], R11 ;  /* 0x0000000b16008388 */ /* 0x0003e20000000800 */
[----:B------:R-:W-:Y:S01]  /*04a0*/  BAR.SYNC.DEFER_BLOCKING 0x0 ;  /* 0x0000000000007b1d */ /* 0x000fe20000010000 */
[----:B------:R-:W-:-:S04]  /*04b0*/  LOP3.LUT P0, RZ, R26, 0xf, RZ, 0xc0, !PT ;  /* 0x0000000f1aff7812 */ /* 0x000fc8000780c0ff */
[----:B------:R-:W-:Y:S01]  /*04c0*/  ISETP.LT.AND P0, PT, R26, 0x10, !P0 ;  /* 0x000000101a00780c */ /* 0x000fe20004701270 */
[----:B-1----:R-:W-:Y:S01]  /*04d0*/  IMAD.MOV.U32 R22, RZ, RZ, RZ ;  /* 0x000000ffff167224 */ /* 0x002fe200078e00ff */
[----:B------:R-:W1:Y:S04]  /*04e0*/  @!P2 LDS R10, [R20+UR4] ;  /* 0x00000004140aa984 */ /* 0x000e680008000800 */
[----:B-1----:R-:W1:Y:S02]  /*04f0*/  SHFL.BFLY PT, R5, R10, 0x8, 0x1f ;  /* 0x0d001f000a057f89 */ /* 0x002e6400000e0000 */
[----:B-1----:R-:W-:Y:S02]  /*0500*/  FADD R5, R10, R5 ;  /* 0x000000050a057221 */ /* 0x002fe40000000000 */
[----:B------:R-:W1:Y:S03]  /*0510*/  LDC.64 R10, c[0x0][0x210] ;  /* 0x00008400ff0a7b82 */ /* 0x000e660000000a00 */
[----:B------:R-:W2:Y:S01]  /*0520*/  SHFL.BFLY PT, R4, R5, 0x4, 0x1f ;  /* 0x0c801f0005047f89 */ /* 0x000ea200000e0000 */
[----:B-1----:R-:W-:-:S04]  /*0530*/  IMAD.WIDE R10, R21, 0x4, R10 ;  /* 0x00000004150a7825 */ /* 0x002fc800078e020a */
[----:B--2---:R-:W-:-:S05]  /*0540*/  FADD R4, R5, R4 ;  /* 0x0000000405047221 */ /* 0x004fca0000000000 */
[----:B------:R-:W1:Y:S02]  /*0550*/  SHFL.BFLY PT, R7, R4, 0x2, 0x1f ;  /* 0x0c401f0004077f89 */ /* 0x000e6400000e0000 */
[----:B-1----:R-:W-:-:S05]  /*0560*/  FADD R7, R4, R7 ;  /* 0x0000000704077221 */ /* 0x002fca0000000000 */
[----:B------:R-:W1:Y:S02]  /*0570*/  SHFL.BFLY PT, R6, R7, 0x1, 0x1f ;  /* 0x0c201f0007067f89 */ /* 0x000e6400000e0000 */
[----:B-1----:R-:W-:-:S05]  /*0580*/  FADD R15, R7, R6 ;  /* 0x00000006070f7221 */ /* 0x002fca0000000000 */
[----:B------:R-:W-:Y:S01]  /*0590*/  @P0 STS [R20+UR4], R15 ;  /* 0x0000000f14000988 */ /* 0x000fe20008000804 */
[----:B------:R-:W-:Y:S01]  /*05a0*/  BAR.SYNC.DEFER_BLOCKING 0x0 ;  /* 0x0000000000007b1d */ /* 0x000fe20000010000 */
[----:B------:R-:W-:-:S04]  /*05b0*/  LOP3.LUT P0, RZ, R26, 0x1ff, RZ, 0xc0, !PT ;  /* 0x000001ff1aff7812 */ /* 0x000fc8000780c0ff */
[----:B------:R-:W-:Y:S01]  /*05c0*/  ISETP.LT.AND P0, PT, R21, 0x400, !P0 ;  /* 0x000004001500780c */ /* 0x000fe20004701270 */
[----:B------:R-:W1:Y:S01]  /*05d0*/  LDS R14, [UR4] ;  /* 0x00000004ff0e7984 */ /* 0x000e620008000800 */
[----:B------:R-:W-:Y:S02]  /*05e0*/  CS2R R4, SRZ ;  /* 0x0000000000047805 */ /* 0x000fe4000001ff00 */
[----:B------:R-:W-:Y:S01]  /*05f0*/  CS2R R6, SRZ ;  /* 0x0000000000067805 */ /* 0x000fe2000001ff00 */
[----:B------:R-:W-:Y:S01]  /*0600*/  ULDC.64 UR4, c[0x0][0x228] ;  /* 0x00008a0000047ab9 */ /* 0x000fe20000000a00 */
[----:B-1----:R-:W1:Y:S01]  /*0610*/  MUFU.SQRT R19, R14 ;  /* 0x0000000e00137308 */ /* 0x002e620000002000 */
[----:B------:R-:W-:Y:S06]  /*0620*/  BAR.SYNC.DEFER_BLOCKING 0x0 ;  /* 0x0000000000007b1d */ /* 0x000fec0000010000 */
[----:B-1----:R1:W-:Y:S04]  /*0630*/  @P0 STG.E desc[UR6][R10.64], R19 ;  /* 0x000000130a000986 */ /* 0x0023e8000c101906 */
[----:B------:R2:W3:Y:S04]  /*0640*/  @!P1 LDG.E.EL R22, desc[UR6][R12.64] ;  /* 0x000000060c169981 */ /* 0x0004e8000c2e1900 */
[----:B------:R-:W4:Y:S01]  /*0650*/  @!P1 LDG.E.EF.128 R4, desc[UR6][R2.64] ;  /* 0x0000000602049981 */ /* 0x000f22000c0e1d00 */
[----:B------:R-:W-:-:S02]  /*0660*/  FSETP.GT.AND P0, PT, R19, 8.50705917302346158658e+37, PT ;  /* 0x7e8000001300780b */ /* 0x000fc40003f04000 */
[----:B------:R-:W-:Y:S02]  /*0670*/  FSETP.GEU.AND P2, PT, R19, 1.175494350822287508e-38, PT ;  /* 0x008000001300780b */ /* 0x000fe40003f4e000 */
[C---:B------:R-:W-:Y:S01]  /*0680*/  SHF.L.U64.HI R18, R24.reuse, 0x2, R25 ;  /* 0x0000000218127819 */ /* 0x040fe20000010219 */
[----:B------:R-:W-:Y:S01]  /*0690*/  IMAD.SHL.U32 R24, R24, 0x4, RZ ;  /* 0x0000000418187824 */ /* 0x000fe200078e00ff */
[----:B--2---:R-:W-:-:S07]  /*06a0*/  CS2R R12, SRZ ;  /* 0x00000000000c7805 */ /* 0x004fce000001ff00 */
[----:B-1----:R-:W-:-:S04]  /*06b0*/  @P0 FMUL R19, R19, 0.25 ;  /* 0x3e80000013130820 */ /* 0x002fc80000400000 */
[----:B------:R-:W-:-:S06]  /*06c0*/  @!P2 FMUL R19, R19, 16777216 ;  /* 0x4b8000001313a820 */ /* 0x000fcc0000400000 */
[----:B------:R-:W1:Y:S01]  /*06d0*/  MUFU.RCP R19, R19 ;  /* 0x0000001300137308 */ /* 0x000e620000001000 */
[----:B---3--:R-:W-:Y:S01]  /*06e0*/  @P0 FMUL R22, R22, 0.25 ;  /* 0x3e80000016160820 */ /* 0x008fe20000400000 */
[----:B------:R-:W-:-:S03]  /*06f0*/  LEA R10, P0, R0, UR4, 0x2 ;  /* 0x00000004000a7c11 */ /* 0x000fc6000f8010ff */
[----:B------:R-:W-:Y:S01]  /*0700*/  @!P2 FMUL R22, R22, 16777216 ;  /* 0x4b8000001616a820 */ /* 0x000fe20000400000 */
[----:B------:R-:W-:Y:S02]  /*0710*/  LEA.HI.X R11, R0, UR5, R17, 0x2, P0 ;  /* 0x00000005000b7c11 */ /* 0x000fe400080f1411 */
[----:B----4-:R-:W-:Y:S01]  /*0720*/  SEL R15, R6, RZ, !P1 ;  /* 0x000000ff060f7207 */ /* 0x010fe20004800000 */
[----:B-1----:R-:W-:Y:S01]  /*0730*/  FMUL R0, R19, R22 ;  /* 0x0000001613007220 */ /* 0x002fe20000400000 */
[----:B------:R-:W-:Y:S02]  /*0740*/  SEL R3, R4, RZ, !P1 ;  /* 0x000000ff04037207 */ /* 0x000fe40004800000 */
[----:B------:R-:W-:Y:S01]  /*0750*/  SEL R5, R5, RZ, !P1 ;  /* 0x000000ff05057207 */ /* 0x000fe20004800000 */
[C---:B------:R-:W-:Y:S01]  /*0760*/  FMUL R6, R0.reuse, R15 ;  /* 0x0000000f00067220 */ /* 0x040fe20000400000 */
[----:B------:R-:W-:Y:S01]  /*0770*/  SEL R7, R7, RZ, !P1 ;  /* 0x000000ff07077207 */ /* 0x000fe20004800000 */
[C---:B------:R-:W-:Y:S01]  /*0780*/  FMUL R4, R0.reuse, R3 ;  /* 0x0000000300047220 */ /* 0x040fe20000400000 */
[----:B------:R-:W-:Y:S01]  /*0790*/  IADD3 R2, P0, R24, UR8, RZ ;  /* 0x0000000818027c10 */ /* 0x000fe2000ff1e0ff */
[C---:B------:R-:W-:Y:S01]  /*07a0*/  FMUL R5, R0.reuse, R5 ;  /* 0x0000000500057220 */ /* 0x040fe20000400000 */
[----:B------:R-:W-:Y:S01]  /*07b0*/  CS2R R14, SRZ ;  /* 0x00000000000e7805 */ /* 0x000fe2000001ff00 */
[----:B------:R-:W-:Y:S01]  /*07c0*/  FMUL R7, R0, R7 ;  /* 0x0000000700077220 */ /* 0x000fe20000400000 */
[----:B------:R-:W-:-:S04]  /*07d0*/  IADD3.X R3, R18, UR9, RZ, P0, !PT ;  /* 0x0000000912037c10 */ /* 0x000fc800087fe4ff */
[----:B------:R1:W-:Y:S04]  /*07e0*/  @!P1 STG.E.128 desc[UR6][R10.64], R4 ;  /* 0x000000040a009986 */ /* 0x0003e8000c101d06 */
[----:B------:R-:W2:Y:S01]  /*07f0*/  @!P1 LDG.E.EF.128 R12, desc[UR6][R2.64] ;  /* 0x00000006020c9981 */ /* 0x000ea2000c0e1d00 */
[----:B------:R-:W-:Y:S01]  /*0800*/  IMAD.SHL.U32 R20, R8, 0x4, RZ ;  /* 0x0000000408147824 */ /* 0x000fe200078e00ff */
[----:B------:R-:W-:Y:S02]  /*0810*/  ISETP.LT.U32.AND P0, PT, R16, 0x1400, !P1 ;  /* 0x000014001000780c */ /* 0x000fe40004f01070 */
[----:B------:R-:W-:Y:S02]  /*0820*/  SHF.L.U64.HI R19, R8, 0x2, R9 ;  /* 0x0000000208137819 */ /* 0x000fe40000010209 */
[----:B------:R-:W-:-:S02]  /*0830*/  IADD3 R24, P2, R24, UR4, RZ ;  /* 0x0000000418187c10 */ /* 0x000fc4000ff5e0ff */
[----:B------:R-:W-:Y:S02]  /*0840*/  IADD3 R16, P3, R20, UR8, RZ ;  /* 0x0000000814107c10 */ /* 0x000fe4000ff7e0ff */
[----:B------:R-:W-:Y:S02]  /*0850*/  IADD3.X R25, R18, UR5, RZ, P2, !PT ;  /* 0x0000000512197c10 */ /* 0x000fe400097fe4ff */
[----:B------:R-:W-:Y:S02]  /*0860*/  IADD3.X R17, R19, UR9, RZ, P3, !PT ;  /* 0x0000000913117c10 */ /* 0x000fe40009ffe4ff */
[----:B-1----:R-:W-:Y:S02]  /*0870*/  CS2R R4, SRZ ;  /* 0x0000000000047805 */ /* 0x002fe4000001ff00 */
[----:B------:R-:W-:Y:S02]  /*0880*/  CS2R R6, SRZ ;  /* 0x0000000000067805 */ /* 0x000fe4000001ff00 */
[----:B--2---:R-:W-:-:S02]  /*0890*/  SEL R9, R12, RZ, !P1 ;  /* 0x000000ff0c097207 */ /* 0x004fc40004800000 */
[----:B------:R-:W-:Y:S02]  /*08a0*/  SEL R13, R13, RZ, !P1 ;  /* 0x000000ff0d0d7207 */ /* 0x000fe40004800000 */
[----:B------:R-:W-:Y:S01]  /*08b0*/  SEL R21, R14, RZ, !P1 ;  /* 0x000000ff0e157207 */ /* 0x000fe20004800000 */
[C---:B------:R-:W-:Y:S01]  /*08c0*/  FMUL R8, R0.reuse, R9 ;  /* 0x0000000900087220 */ /* 0x040fe20000400000 */
[----:B------:R-:W-:Y:S01]  /*08d0*/  SEL R15, R15, RZ, !P1 ;  /* 0x000000ff0f0f7207 */ /* 0x000fe20004800000 */
[C---:B------:R-:W-:Y:S02]  /*08e0*/  FMUL R9, R0.reuse, R13 ;  /* 0x0000000d00097220 */ /* 0x040fe40000400000 */
[C---:B------:R-:W-:Y:S02]  /*08f0*/  FMUL R10, R0.reuse, R21 ;  /* 0x00000015000a7220 */ /* 0x040fe40000400000 */
[----:B------:R-:W-:-:S05]  /*0900*/  FMUL R11, R0, R15 ;  /* 0x0000000f000b7220 */ /* 0x000fca0000400000 */
[----:B------:R1:W-:Y:S04]  /*0910*/  @!P1 STG.E.128 desc[UR6][R24.64], R8 ;  /* 0x0000000818009986 */ /* 0x0003e8000c101d06 */
[----:B------:R-:W2:Y:S01]  /*0920*/  @P0 LDG.E.EF.128 R4, desc[UR6][R16.64] ;  /* 0x0000000610040981 */ /* 0x000ea2000c0e1d00 */
[----:B------:R-:W-:-:S04]  /*0930*/  IADD3 R2, P1, R20, UR4, RZ ;  /* 0x0000000414027c10 */ /* 0x000fc8000ff3e0ff */
[----:B------:R-:W-:Y:S02]  /*0940*/  IADD3.X R3, R19, UR5, RZ, P1, !PT ;  /* 0x0000000513037c10 */ /* 0x000fe40008ffe4ff */
[----:B--2---:R-:W-:Y:S02]  /*0950*/  SEL R13, R4, RZ, P0 ;  /* 0x000000ff040d7207 */ /* 0x004fe40000000000 */
[----:B------:R-:W-:Y:S02]  /*0960*/  SEL R5, R5, RZ, P0 ;  /* 0x000000ff05057207 */ /* 0x000fe40000000000 */
[----:B------:R-:W-:Y:S01]  /*0970*/  SEL R15, R6, RZ, P0 ;  /* 0x000000ff060f7207 */ /* 0x000fe20000000000 */
[C---:B------:R-:W-:Y:S01]  /*0980*/  FMUL R4, R0.reuse, R13 ;  /* 0x0000000d00047220 */ /* 0x040fe20000400000 */
[----:B------:R-:W-:Y:S01]  /*0990*/  SEL R7, R7, RZ, P0 ;  /* 0x000000ff07077207 */ /* 0x000fe20000000000 */
[C---:B------:R-:W-:Y:S02]  /*09a0*/  FMUL R5, R0.reuse, R5 ;  /* 0x0000000500057220 */ /* 0x040fe40000400000 */
[----:B------:R-:W-:-:S02]  /*09b0*/  FMUL R6, R0, R15 ;  /* 0x0000000f00067220 */ /* 0x000fc40000400000 */
[----:B------:R-:W-:Y:S01]  /*09c0*/  FMUL R7, R0, R7 ;  /* 0x0000000700077220 */ /* 0x000fe20000400000 */
[----:B-1----:R-:W-:Y:S06]  /*09d0*/  @!P0 EXIT ;  /* 0x000000000000894d */ /* 0x002fec0003800000 */
[----:B------:R-:W-:Y:S01]  /*09e0*/  STG.E.128 desc[UR6][R2.64], R4 ;  /* 0x0000000402007986 */ /* 0x000fe2000c101d06 */
[----:B------:R-:W-:Y:S05]  /*09f0*/  EXIT ;  /* 0x000000000000794d */ /* 0x000fea0003800000 */
.L_x_2:
[----:B------:R-:W-:-:S00]  /*0a00*/  BRA `(.L_x_2) ;  /* 0xfffffffc00fc7947 */ /* 0x000fc0000383ffff */
[----:B------:R-:W-:-:S00]  /*0a10*/  NOP ;  /* 0x0000000000007918 */ /* 0x000fc00000000000 */
        /* <DEDUP_REMOVED lines=14> */
.L_x_3:


//--------------------- .nv.global.init           --------------------------
	.section	.nv.global.init,"aw",@progbits
.nv.global.init:
	.type		_$_str,@object
	.size		_$_str,(_$_str_$_2 - _$_str)
_$_str:
        /*0000*/ 	.byte	0x5f, 0x5f, 0x43, 0x55, 0x44, 0x41, 0x5f, 0x46, 0x54, 0x5a, 0x00
	.type		_$_str_$_2,@object
	.size		_$_str_$_2,(.L_1 - _$_str_$_2)
_$_str_$_2:
        /*000b*/ 	.byte	0x5f, 0x5f, 0x43, 0x55, 0x44, 0x41, 0x5f, 0x50, 0x52, 0x45, 0x43, 0x5f, 0x53, 0x51, 0x52, 0x54
        /*001b*/ 	.byte	0x00
.L_1:


//--------------------- .nv.shared.triton_red_fused__weight_norm_interface_11 --------------------------
	.section	.nv.shared.triton_red_fused__weight_norm_interface_11,"aw",@nobits
	.sectionflags	@""
	.align	16
	.zero		1024


//--------------------- .nv.constant0.triton_red_fused__weight_norm_interface_11 --------------------------
	.section	.nv.constant0.triton_red_fused__weight_norm_interface_11,"a",@progbits
	.sectionflags	@""
	.align	4
.nv.constant0.triton_red_fused__weight_norm_interface_11:
	.zero		568
